	.headerflags	@"EF_CUDA_TEXMODE_UNIFIED EF_CUDA_64BIT_ADDRESS EF_CUDA_ACCELERATORS EF_CUDA_SM90 EF_CUDA_VIRTUAL_SM(EF_CUDA_SM90)"
	.elftype	@"ET_EXEC"


//--------------------- .nv.info                  --------------------------
	.section	.nv.info,"",@"SHT_CUDA_INFO"
	.align	4


	//----- nvinfo : EIATTR_REGCOUNT
	.align		4
        /*0000*/ 	.byte	0x04, 0x2f
        /*0002*/ 	.short	(.L_3 - .L_2)
	.align		4
.L_2:
        /*0004*/ 	.word	index@(triton_poi_fused__native_batch_norm_legit_no_training_convolution_relu_11)
        /*0008*/ 	.word	0x00000020


	//----- nvinfo : EIATTR_MIN_STACK_SIZE
	.align		4
.L_3:
        /*000c*/ 	.byte	0x04, 0x12
        /*000e*/ 	.short	(.L_5 - .L_4)
	.align		4
.L_4:
        /*0010*/ 	.word	index@(triton_poi_fused__native_batch_norm_legit_no_training_convolution_relu_11)
        /*0014*/ 	.word	0x00000000


	//----- nvinfo : EIATTR_FRAME_SIZE
	.align		4
.L_5:
        /*0018*/ 	.byte	0x04, 0x11
        /*001a*/ 	.short	(.L_7 - .L_6)
	.align		4
.L_6:
        /*001c*/ 	.word	index@(triton_poi_fused__native_batch_norm_legit_no_training_convolution_relu_11)
        /*0020*/ 	.word	0x00000000


	//----- nvinfo : EIATTR_MIN_STACK_SIZE
	.align		4
.L_7:
        /*0024*/ 	.byte	0x04, 0x12
        /*0026*/ 	.short	(.L_9 - .L_8)
	.align		4
.L_8:
        /*0028*/ 	.word	index@(triton_poi_fused__native_batch_norm_legit_no_training_convolution_relu_11)
        /*002c*/ 	.word	0x00000000
.L_9:


//--------------------- .nv.info.triton_poi_fused__native_batch_norm_legit_no_training_convolution_relu_11 --------------------------
	.section	.nv.info.triton_poi_fused__native_batch_norm_legit_no_training_convolution_relu_11,"",@"SHT_CUDA_INFO"
	.sectionflags	@""
	.align	4


	//----- nvinfo : EIATTR_CUDA_API_VERSION
	.align		4
        /*0000*/ 	.byte	0x04, 0x37
        /*0002*/ 	.short	(.L_11 - .L_10)
.L_10:
        /*0004*/ 	.word	0x0000007c


	//----- nvinfo : EIATTR_KPARAM_INFO
	.align		4
.L_11:
        /*0008*/ 	.byte	0x04, 0x17
        /*000a*/ 	.short	(.L_13 - .L_12)
.L_12:
        /*000c*/ 	.word	0x00000000
        /*0010*/ 	.short	0x0007
        /*0012*/ 	.short	0x0038
        /*0014*/ 	.byte	0x00, 0xf0, 0x11, 0x00


	//----- nvinfo : EIATTR_KPARAM_INFO
	.align		4
.L_13:
        /*0018*/ 	.byte	0x04, 0x17
        /*001a*/ 	.short	(.L_15 - .L_14)
.L_14:
        /*001c*/ 	.word	0x00000000
        /*0020*/ 	.short	0x0006
        /*0022*/ 	.short	0x0030
        /*0024*/ 	.byte	0x00, 0xf4, 0x21, 0x00


	//----- nvinfo : EIATTR_KPARAM_INFO
	.align		4
.L_15:
        /*0028*/ 	.byte	0x04, 0x17
        /*002a*/ 	.short	(.L_17 - .L_16)
.L_16:
        /*002c*/ 	.word	0x00000000
        /*0030*/ 	.short	0x0005
        /*0032*/ 	.short	0x0028
        /*0034*/ 	.byte	0x00, 0xf4, 0x21, 0x00


	//----- nvinfo : EIATTR_KPARAM_INFO
	.align		4
.L_17:
        /*0038*/ 	.byte	0x04, 0x17
        /*003a*/ 	.short	(.L_19 - .L_18)
.L_18:
        /*003c*/ 	.word	0x00000000
        /*0040*/ 	.short	0x0004
        /*0042*/ 	.short	0x0020
        /*0044*/ 	.byte	0x00, 0xf4, 0x21, 0x00


	//----- nvinfo : EIATTR_KPARAM_INFO
	.align		4
.L_19:
        /*0048*/ 	.byte	0x04, 0x17
        /*004a*/ 	.short	(.L_21 - .L_20)
.L_20:
        /*004c*/ 	.word	0x00000000
        /*0050*/ 	.short	0x0003
        /*0052*/ 	.short	0x0018
        /*0054*/ 	.byte	0x00, 0xf4, 0x21, 0x00


	//----- nvinfo : EIATTR_KPARAM_INFO
	.align		4
.L_21:
        /*0058*/ 	.byte	0x04, 0x17
        /*005a*/ 	.short	(.L_23 - .L_22)
.L_22:
        /*005c*/ 	.word	0x00000000
        /*0060*/ 	.short	0x0002
        /*0062*/ 	.short	0x0010
        /*0064*/ 	.byte	0x00, 0xf4, 0x21, 0x00


	//----- nvinfo : EIATTR_KPARAM_INFO
	.align		4
.L_23:
        /*0068*/ 	.byte	0x04, 0x17
        /*006a*/ 	.short	(.L_25 - .L_24)
.L_24:
        /*006c*/ 	.word	0x00000000
        /*0070*/ 	.short	0x0001
        /*0072*/ 	.short	0x0008
        /*0074*/ 	.byte	0x00, 0xf4, 0x21, 0x00


	//----- nvinfo : EIATTR_KPARAM_INFO
	.align		4
.L_25:
        /*0078*/ 	.byte	0x04, 0x17
        /*007a*/ 	.short	(.L_27 - .L_26)
.L_26:
        /*007c*/ 	.word	0x00000000
        /*0080*/ 	.short	0x0000
        /*0082*/ 	.short	0x0000
        /*0084*/ 	.byte	0x00, 0xf4, 0x21, 0x00


	//----- nvinfo : EIATTR_SPARSE_MMA_MASK
	.align		4
.L_27:
        /*0088*/ 	.byte	0x03, 0x50
        /*008a*/ 	.short	0x0000


	//----- nvinfo : EIATTR_MAXREG_COUNT
	.align		4
        /*008c*/ 	.byte	0x03, 0x1b
        /*008e*/ 	.short	0x00ff


	//----- nvinfo : EIATTR_EXIT_INSTR_OFFSETS
	.align		4
        /*0090*/ 	.byte	0x04, 0x1c
        /*0092*/ 	.short	(.L_29 - .L_28)


	//   ....[0]....
.L_28:
        /*0094*/ 	.word	0x000007e0


	//----- nvinfo : EIATTR_REQNTID
	.align		4
.L_29:
        /*0098*/ 	.byte	0x04, 0x10
        /*009a*/ 	.short	(.L_31 - .L_30)
.L_30:
        /*009c*/ 	.word	0x00000080
        /*00a0*/ 	.word	0x00000001
        /*00a4*/ 	.word	0x00000001


	//----- nvinfo : EIATTR_CBANK_PARAM_SIZE
	.align		4
.L_31:
        /*00a8*/ 	.byte	0x03, 0x19
        /*00aa*/ 	.short	0x003c


	//----- nvinfo : EIATTR_PARAM_CBANK
	.align		4
        /*00ac*/ 	.byte	0x04, 0x0a
        /*00ae*/ 	.short	(.L_33 - .L_32)
	.align		4
.L_32:
        /*00b0*/ 	.word	index@(.nv.constant0.triton_poi_fused__native_batch_norm_legit_no_training_convolution_relu_11)
        /*00b4*/ 	.short	0x0210
        /*00b6*/ 	.short	0x003c


	//----- nvinfo : EIATTR_SW_WAR
	.align		4
.L_33:
        /*00b8*/ 	.byte	0x04, 0x36
        /*00ba*/ 	.short	(.L_35 - .L_34)
.L_34:
        /*00bc*/ 	.word	0x00000008
.L_35:


//--------------------- .nv.callgraph             --------------------------
	.section	.nv.callgraph,"",@"SHT_CUDA_CALLGRAPH"
	.align	4
	.sectionentsize	8
	.align		4
        /*0000*/ 	.word	0x00000000
	.align		4
        /*0004*/ 	.word	0xffffffff
	.align		4
        /*0008*/ 	.word	0x00000000
	.align		4
        /*000c*/ 	.word	0xfffffffe
	.align		4
        /*0010*/ 	.word	0x00000000
	.align		4
        /*0014*/ 	.word	0xfffffffd
	.align		4
        /*0018*/ 	.word	0x00000000
	.align		4
        /*001c*/ 	.word	0xfffffffc


//--------------------- .nv.constant4             --------------------------
	.section	.nv.constant4,"a",@progbits
	.align	8
	.align		8
.nv.constant4:
        /*0000*/ 	.dword	_$_str
	.align		8
        /*0008*/ 	.dword	_$_str_$_2


//--------------------- .text.triton_poi_fused__native_batch_norm_legit_no_training_convolution_relu_11 --------------------------
	.section	.text.triton_poi_fused__native_batch_norm_legit_no_training_convolution_relu_11,"ax",@progbits
	.align	128
        .global         triton_poi_fused__native_batch_norm_legit_no_training_convolution_relu_11
        .type           triton_poi_fused__native_batch_norm_legit_no_training_convolution_relu_11,@function
        .size           triton_poi_fused__native_batch_norm_legit_no_training_convolution_relu_11,(.L_x_1 - triton_poi_fused__native_batch_norm_legit_no_training_convolution_relu_11)
        .other          triton_poi_fused__native_batch_norm_legit_no_training_convolution_relu_11,@"STO_CUDA_ENTRY STV_DEFAULT"
triton_poi_fused__native_batch_norm_legit_no_training_convolution_relu_11:
.text.triton_poi_fused__native_batch_norm_legit_no_training_convolution_relu_11:
[----:B------:R-:W-:Y:S01]  /*0000*/  LDC R1, c[0x0][0x28] ;  /* 0x00000a00ff017b82 */ /* 0x000fe20000000800 */
[----:B------:R-:W1:Y:S07]  /*0010*/  S2R R0, SR_TID.X ;  /* 0x0000000000007919 */ /* 0x000e6e0000002100 */
[----:B------:R-:W2:Y:S01]  /*0020*/  LDC.64 R4, c[0x0][0x228] ;  /* 0x00008a00ff047b82 */ /* 0x000ea20000000a00 */
[----:B------:R-:W-:Y:S01]  /*0030*/  ULDC.64 UR4, c[0x0][0x208] ;  /* 0x0000820000047ab9 */ /* 0x000fe20000000a00 */
[----:B------:R-:W3:Y:S06]  /*0040*/  S2R R7, SR_CTAID.X ;  /* 0x0000000000077919 */ /* 0x000eec0000002500 */
[----:B------:R-:W4:Y:S08]  /*0050*/  LDC.64 R16, c[0x0][0x218] ;  /* 0x00008600ff107b82 */ /* 0x000f300000000a00 */
[----:B------:R-:W5:Y:S01]  /*0060*/  LDC.64 R28, c[0x0][0x210] ;  /* 0x00008400ff1c7b82 */ /* 0x000f620000000a00 */
[----:B-1----:R-:W-:-:S02]  /*0070*/  SHF.L.U32 R0, R0, 0x2, RZ ;  /* 0x0000000200007819 */ /* 0x002fc400000006ff */
[----:B---3--:R-:W-:Y:S02]  /*0080*/  SHF.R.S32.HI R3, RZ, 0x15, R7 ;  /* 0x00000015ff037819 */ /* 0x008fe40000011407 */
[----:B------:R-:W-:Y:S02]  /*0090*/  LOP3.LUT R0, R0, 0x1fc, RZ, 0xc0, !PT ;  /* 0x000001fc00007812 */ /* 0x000fe400078ec0ff */
[----:B------:R-:W-:Y:S02]  /*00a0*/  SGXT R3, R3, 0x1 ;  /* 0x000000010303781a */ /* 0x000fe40000000200 */
[----:B------:R-:W-:-:S04]  /*00b0*/  LEA R0, R7, R0, 0xa ;  /* 0x0000000007007211 */ /* 0x000fc800078e50ff */
[----:B------:R-:W-:-:S04]  /*00c0*/  LEA.HI R3, R3, R0, RZ, 0x7 ;  /* 0x0000000003037211 */ /* 0x000fc800078f38ff */
[----:B------:R-:W-:-:S04]  /*00d0*/  LOP3.LUT R3, R3, 0xffffff80, RZ, 0xc0, !PT ;  /* 0xffffff8003037812 */ /* 0x000fc800078ec0ff */
[----:B------:R-:W-:Y:S01]  /*00e0*/  IADD3 R24, R0, -R3, RZ ;  /* 0x8000000300187210 */ /* 0x000fe20007ffe0ff */
[----:B-----5:R-:W-:Y:S01]  /*00f0*/  IMAD.WIDE R28, R0, 0x4, R28 ;  /* 0x00000004001c7825 */ /* 0x020fe200078e021c */
[----:B------:R-:W1:Y:S03]  /*0100*/  LDC.64 R2, c[0x0][0x220] ;  /* 0x00008800ff027b82 */ /* 0x000e660000000a00 */
[C---:B--2---:R-:W-:Y:S01]  /*0110*/  IMAD.WIDE R4, R24.reuse, 0x4, R4 ;  /* 0x0000000418047825 */ /* 0x044fe200078e0204 */
[----:B------:R-:W2:Y:S03]  /*0120*/  LDG.E.128 R12, desc[UR4][R28.64+0x800] ;  /* 0x000800041c0c7981 */ /* 0x000ea6000c1e1d00 */
[C---:B----4-:R-:W-:Y:S01]  /*0130*/  IMAD.WIDE R16, R24.reuse, 0x4, R16 ;  /* 0x0000000418107825 */ /* 0x050fe200078e0210 */
[----:B------:R-:W3:Y:S04]  /*0140*/  LDG.E.128 R20, desc[UR4][R28.64] ;  /* 0x000000041c147981 */ /* 0x000ee8000c1e1d00 */
[----:B------:R-:W4:Y:S04]  /*0150*/  LDG.E.EL.128 R4, desc[UR4][R4.64] ;  /* 0x0000000404047981 */ /* 0x000f28000c2e1d00 */
[----:B------:R-:W2:Y:S01]  /*0160*/  LDG.E.EL.128 R16, desc[UR4][R16.64] ;  /* 0x0000000410107981 */ /* 0x000ea2000c2e1d00 */
[----:B-1----:R-:W-:-:S05]  /*0170*/  IMAD.WIDE R2, R24, 0x4, R2 ;  /* 0x0000000418027825 */ /* 0x002fca00078e0202 */
[----:B------:R1:W5:Y:S02]  /*0180*/  LDG.E.EL.128 R8, desc[UR4][R2.64] ;  /* 0x0000000402087981 */ /* 0x000364000c2e1d00 */
[----:B-1----:R-:W-:Y:S01]  /*0190*/  HFMA2.MMA R2, -RZ, RZ, 1.625, 0 ;  /* 0x3e800000ff027435 */ /* 0x002fe200000001ff */
[----:B----4-:R-:W-:Y:S01]  /*01a0*/  FADD R4, R4, 9.9999997473787516356e-06 ;  /* 0x3727c5ac04047421 */ /* 0x010fe20000000000 */
[----:B------:R-:W-:-:S03]  /*01b0*/  FADD R5, R5, 9.9999997473787516356e-06 ;  /* 0x3727c5ac05057421 */ /* 0x000fc60000000000 */
[----:B------:R-:W1:Y:S08]  /*01c0*/  MUFU.SQRT R25, R4 ;  /* 0x0000000400197308 */ /* 0x000e700000002000 */
[----:B------:R-:W4:Y:S01]  /*01d0*/  MUFU.SQRT R26, R5 ;  /* 0x00000005001a7308 */ /* 0x000f220000002000 */
[----:B------:R-:W-:Y:S01]  /*01e0*/  FADD R6, R6, 9.9999997473787516356e-06 ;  /* 0x3727c5ac06067421 */ /* 0x000fe20000000000 */
[----:B-1----:R-:W-:-:S02]  /*01f0*/  FSETP.GT.AND P0, PT, R25, 8.50705917302346158658e+37, PT ;  /* 0x7e8000001900780b */ /* 0x002fc40003f04000 */
[C---:B------:R-:W-:Y:S02]  /*0200*/  FSETP.GEU.AND P3, PT, R25.reuse, 1.175494350822287508e-38, PT ;  /* 0x008000001900780b */ /* 0x040fe40003f6e000 */
[C---:B----4-:R-:W-:Y:S02]  /*0210*/  FSETP.GT.AND P1, PT, R26.reuse, 8.50705917302346158658e+37, PT ;  /* 0x7e8000001a00780b */ /* 0x050fe40003f24000 */
[----:B------:R-:W-:Y:S01]  /*0220*/  FSETP.GEU.AND P4, PT, R26, 1.175494350822287508e-38, PT ;  /* 0x008000001a00780b */ /* 0x000fe20003f8e000 */
[----:B------:R-:W1:Y:S06]  /*0230*/  MUFU.SQRT R6, R6 ;  /* 0x0000000600067308 */ /* 0x000e6c0000002000 */
[----:B------:R-:W-:-:S04]  /*0240*/  @P0 FMUL R25, R25, 0.25 ;  /* 0x3e80000019190820 */ /* 0x000fc80000400000 */
[----:B------:R-:W-:Y:S01]  /*0250*/  @!P3 FMUL R25, R25, 16777216 ;  /* 0x4b8000001919b820 */ /* 0x000fe20000400000 */
[----:B------:R-:W-:-:S04]  /*0260*/  @P1 FMUL R26, R26, 0.25 ;  /* 0x3e8000001a1a1820 */ /* 0x000fc80000400000 */
[----:B------:R-:W-:Y:S01]  /*0270*/  @!P4 FMUL R26, R26, 16777216 ;  /* 0x4b8000001a1ac820 */ /* 0x000fe20000400000 */
[----:B------:R-:W4:Y:S01]  /*0280*/  MUFU.RCP R25, R25 ;  /* 0x0000001900197308 */ /* 0x000f220000001000 */
[----:B-1----:R-:W-:Y:S02]  /*0290*/  FSETP.GT.AND P2, PT, R6, 8.50705917302346158658e+37, PT ;  /* 0x7e8000000600780b */ /* 0x002fe40003f44000 */
[----:B------:R-:W-:-:S05]  /*02a0*/  FSEL R4, R2, 1, P0 ;  /* 0x3f80000002047808 */ /* 0x000fca0000000000 */
[----:B------:R-:W1:Y:S01]  /*02b0*/  MUFU.RCP R26, R26 ;  /* 0x0000001a001a7308 */ /* 0x000e620000001000 */
[----:B------:R-:W-:Y:S02]  /*02c0*/  FSETP.GEU.AND P5, PT, R6, 1.175494350822287508e-38, PT ;  /* 0x008000000600780b */ /* 0x000fe40003fae000 */
[----:B------:R-:W-:Y:S01]  /*02d0*/  FSEL R3, R2, 1, P1 ;  /* 0x3f80000002037808 */ /* 0x000fe20000800000 */
[----:B------:R-:W-:-:S04]  /*02e0*/  @!P3 FMUL R4, R4, 16777216 ;  /* 0x4b8000000404b820 */ /* 0x000fc80000400000 */
[----:B------:R-:W-:Y:S01]  /*02f0*/  @!P4 FMUL R3, R3, 16777216 ;  /* 0x4b8000000303c820 */ /* 0x000fe20000400000 */
[----:B----4-:R-:W-:Y:S01]  /*0300*/  FMUL R5, R25, R4 ;  /* 0x0000000419057220 */ /* 0x010fe20000400000 */
[----:B------:R-:W-:Y:S01]  /*0310*/  @P2 FMUL R6, R6, 0.25 ;  /* 0x3e80000006062820 */ /* 0x000fe20000400000 */
[--C-:B--2---:R-:W-:Y:S01]  /*0320*/  FADD R15, R15, R19.reuse ;  /* 0x000000130f0f7221 */ /* 0x104fe20000000000 */
[--C-:B------:R-:W-:Y:S01]  /*0330*/  FADD R14, R14, R18.reuse ;  /* 0x000000120e0e7221 */ /* 0x100fe20000000000 */
[----:B---3--:R-:W-:Y:S01]  /*0340*/  FADD R19, R23, R19 ;  /* 0x0000001317137221 */ /* 0x008fe20000000000 */
[----:B------:R-:W-:Y:S01]  /*0350*/  FADD R18, R22, R18 ;  /* 0x0000001216127221 */ /* 0x000fe20000000000 */
[----:B-1----:R-:W-:Y:S01]  /*0360*/  FMUL R4, R26, R3 ;  /* 0x000000031a047220 */ /* 0x002fe20000400000 */
[----:B------:R-:W1:Y:S01]  /*0370*/  LDC.64 R22, c[0x0][0x238] ;  /* 0x00008e00ff167b82 */ /* 0x000e620000000a00 */
[----:B------:R-:W-:-:S07]  /*0380*/  @!P5 FMUL R6, R6, 16777216 ;  /* 0x4b8000000606d820 */ /* 0x000fce0000400000 */
[----:B------:R-:W2:Y:S01]  /*0390*/  LDC.64 R26, c[0x0][0x230] ;  /* 0x00008c00ff1a7b82 */ /* 0x000ea20000000a00 */
[----:B------:R-:W3:Y:S01]  /*03a0*/  MUFU.RCP R6, R6 ;  /* 0x0000000600067308 */ /* 0x000ee20000001000 */
[----:B------:R-:W-:Y:S01]  /*03b0*/  FSEL R3, R2, 1, P2 ;  /* 0x3f80000002037808 */ /* 0x000fe20001000000 */
[--C-:B------:R-:W-:Y:S01]  /*03c0*/  FADD R12, R12, R16.reuse ;  /* 0x000000100c0c7221 */ /* 0x100fe20000000000 */
[----:B------:R-:W-:Y:S01]  /*03d0*/  FADD R16, R20, R16 ;  /* 0x0000001014107221 */ /* 0x000fe20000000000 */
[--C-:B------:R-:W-:Y:S02]  /*03e0*/  FADD R13, R13, R17.reuse ;  /* 0x000000110d0d7221 */ /* 0x100fe40000000000 */
[----:B------:R-:W-:Y:S01]  /*03f0*/  @!P5 FMUL R3, R3, 16777216 ;  /* 0x4b8000000303d820 */ /* 0x000fe20000400000 */
[----:B------:R-:W-:-:S03]  /*0400*/  FADD R17, R21, R17 ;  /* 0x0000001115117221 */ /* 0x000fc60000000000 */
[----:B---3--:R-:W-:Y:S01]  /*0410*/  FMUL R3, R6, R3 ;  /* 0x0000000306037220 */ /* 0x008fe20000400000 */
[C---:B-----5:R-:W-:Y:S01]  /*0420*/  FADD R6, -R8.reuse, R12 ;  /* 0x0000000c08067221 */ /* 0x060fe20000000100 */
[----:B------:R-:W-:Y:S01]  /*0430*/  FADD R8, -R8, R16 ;  /* 0x0000001008087221 */ /* 0x000fe20000000100 */
[----:B--2---:R-:W-:-:S04]  /*0440*/  IMAD.WIDE R20, R24, 0x4, R26 ;  /* 0x0000000418147825 */ /* 0x004fc800078e021a */
[----:B-1----:R-:W-:-:S04]  /*0450*/  IMAD.WIDE R24, R24, 0x4, R22 ;  /* 0x0000000418187825 */ /* 0x002fc800078e0216 */
[----:B------:R-:W-:Y:S01]  /*0460*/  FADD R23, -R9, R13 ;  /* 0x0000000d09177221 */ /* 0x000fe20000000100 */
[C---:B------:R-:W-:Y:S01]  /*0470*/  FMUL R6, R5.reuse, R6 ;  /* 0x0000000605067220 */ /* 0x040fe20000400000 */
[----:B------:R-:W-:Y:S02]  /*0480*/  FMUL R5, R5, R8 ;  /* 0x0000000805057220 */ /* 0x000fe40000400000 */
[----:B------:R-:W-:Y:S01]  /*0490*/  FMUL R8, R4, R23 ;  /* 0x0000001704087220 */ /* 0x000fe20000400000 */
[----:B------:R-:W2:Y:S04]  /*04a0*/  LDG.E.EL.128 R24, desc[UR4][R24.64] ;  /* 0x0000000418187981 */ /* 0x000ea8000c2e1d00 */
[----:B------:R-:W2:Y:S01]  /*04b0*/  LDG.E.EL.128 R20, desc[UR4][R20.64] ;  /* 0x0000000414147981 */ /* 0x000ea2000c2e1d00 */
[----:B------:R-:W-:-:S04]  /*04c0*/  FADD R9, -R9, R17 ;  /* 0x0000001109097221 */ /* 0x000fc80000000100 */
[----:B------:R-:W-:Y:S01]  /*04d0*/  FMUL R9, R4, R9 ;  /* 0x0000000904097220 */ /* 0x000fe20000400000 */
[----:B------:R-:W-:-:S04]  /*04e0*/  FADD R4, R7, 9.9999997473787516356e-06 ;  /* 0x3727c5ac07047421 */ /* 0x000fc80000000000 */
[----:B------:R-:W1:Y:S02]  /*04f0*/  MUFU.SQRT R7, R4 ;  /* 0x0000000400077308 */ /* 0x000e640000002000 */
[C---:B-1----:R-:W-:Y:S02]  /*0500*/  FSETP.GT.AND P0, PT, R7.reuse, 8.50705917302346158658e+37, PT ;  /* 0x7e8000000700780b */ /* 0x042fe40003f04000 */
[----:B------:R-:W-:-:S11]  /*0510*/  FSETP.GEU.AND P1, PT, R7, 1.175494350822287508e-38, PT ;  /* 0x008000000700780b */ /* 0x000fd60003f2e000 */
[----:B------:R-:W-:-:S04]  /*0520*/  @P0 FMUL R7, R7, 0.25 ;  /* 0x3e80000007070820 */ /* 0x000fc80000400000 */
[----:B------:R-:W-:-:S06]  /*0530*/  @!P1 FMUL R7, R7, 16777216 ;  /* 0x4b80000007079820 */ /* 0x000fcc0000400000 */
[----:B------:R-:W1:Y:S01]  /*0540*/  MUFU.RCP R7, R7 ;  /* 0x0000000700077308 */ /* 0x000e620000001000 */
[----:B------:R-:W-:-:S05]  /*0550*/  FSEL R2, R2, 1, P0 ;  /* 0x3f80000002027808 */ /* 0x000fca0000000000 */
[----:B------:R-:W-:-:S04]  /*0560*/  @!P1 FMUL R2, R2, 16777216 ;  /* 0x4b80000002029820 */ /* 0x000fc80000400000 */
[----:B-1----:R-:W-:Y:S01]  /*0570*/  FMUL R2, R7, R2 ;  /* 0x0000000207027220 */ /* 0x002fe20000400000 */
[C---:B------:R-:W-:Y:S01]  /*0580*/  FADD R7, -R11.reuse, R15 ;  /* 0x0000000f0b077221 */ /* 0x040fe20000000100 */
[----:B------:R-:W-:Y:S01]  /*0590*/  FADD R11, -R11, R19 ;  /* 0x000000130b0b7221 */ /* 0x000fe20000000100 */
[----:B------:R-:W-:Y:S04]  /*05a0*/  STG.E.128 desc[UR4][R28.64], R16 ;  /* 0x000000101c007986 */ /* 0x000fe8000c101d04 */
[----:B------:R-:W-:Y:S01]  /*05b0*/  STG.E.128 desc[UR4][R28.64+0x800], R12 ;  /* 0x0008000c1c007986 */ /* 0x000fe2000c101d04 */
[C-C-:B--2---:R-:W-:Y:S01]  /*05c0*/  FFMA R4, R20.reuse, R5, R24.reuse ;  /* 0x0000000514047223 */ /* 0x144fe20000000018 */
[----:B------:R-:W-:Y:S01]  /*05d0*/  FFMA R20, R20, R6, R24 ;  /* 0x0000000614147223 */ /* 0x000fe20000000018 */
[C-C-:B------:R-:W-:Y:S01]  /*05e0*/  FFMA R9, R21.reuse, R9, R25.reuse ;  /* 0x0000000915097223 */ /* 0x140fe20000000019 */
[----:B------:R-:W-:Y:S01]  /*05f0*/  FFMA R8, R21, R8, R25 ;  /* 0x0000000815087223 */ /* 0x000fe20000000019 */
[----:B------:R-:W-:Y:S01]  /*0600*/  FADD R6, -R10, R14 ;  /* 0x0000000e0a067221 */ /* 0x000fe20000000100 */
[----:B------:R-:W1:Y:S03]  /*0610*/  LDC.64 R24, c[0x0][0x240] ;  /* 0x00009000ff187b82 */ /* 0x000e660000000a00 */
[----:B------:R-:W-:Y:S01]  /*0620*/  FMUL R5, R3, R6 ;  /* 0x0000000603057220 */ /* 0x000fe20000400000 */
[----:B------:R-:W-:Y:S01]  /*0630*/  FMUL R6, R2, R7 ;  /* 0x0000000702067220 */ /* 0x000fe20000400000 */
[----:B------:R-:W-:Y:S01]  /*0640*/  FADD R10, -R10, R18 ;  /* 0x000000120a0a7221 */ /* 0x000fe20000000100 */
[----:B------:R-:W-:-:S02]  /*0650*/  FMUL R2, R2, R11 ;  /* 0x0000000b02027220 */ /* 0x000fc40000400000 */
[--C-:B------:R-:W-:Y:S01]  /*0660*/  FFMA R7, R23, R6, R27.reuse ;  /* 0x0000000617077223 */ /* 0x100fe2000000001b */
[----:B------:R-:W-:Y:S01]  /*0670*/  FMUL R3, R3, R10 ;  /* 0x0000000a03037220 */ /* 0x000fe20000400000 */
[C-C-:B------:R-:W-:Y:S01]  /*0680*/  FFMA R5, R22.reuse, R5, R26.reuse ;  /* 0x0000000516057223 */ /* 0x140fe2000000001a */
[----:B------:R-:W-:Y:S02]  /*0690*/  FFMA R2, R23, R2, R27 ;  /* 0x0000000217027223 */ /* 0x000fe4000000001b */
[----:B------:R-:W-:Y:S01]  /*06a0*/  FSETP.GEU.AND P6, PT, R7, RZ, PT ;  /* 0x000000ff0700720b */ /* 0x000fe20003fce000 */
[----:B------:R-:W-:Y:S01]  /*06b0*/  FFMA R3, R22, R3, R26 ;  /* 0x0000000316037223 */ /* 0x000fe2000000001a */
[----:B------:R-:W-:Y:S02]  /*06c0*/  FSETP.GEU.AND P5, PT, R5, RZ, PT ;  /* 0x000000ff0500720b */ /* 0x000fe40003fae000 */
[----:B------:R-:W-:Y:S02]  /*06d0*/  FSETP.GEU.AND P4, PT, R8, RZ, PT ;  /* 0x000000ff0800720b */ /* 0x000fe40003f8e000 */
[----:B------:R-:W-:-:S02]  /*06e0*/  SEL R7, R7, RZ, P6 ;  /* 0x000000ff07077207 */ /* 0x000fc40003000000 */
[----:B------:R-:W-:Y:S02]  /*06f0*/  FSETP.GEU.AND P6, PT, R4, RZ, PT ;  /* 0x000000ff0400720b */ /* 0x000fe40003fce000 */
[----:B------:R-:W-:Y:S02]  /*0700*/  FSETP.GEU.AND P0, PT, R20, RZ, PT ;  /* 0x000000ff1400720b */ /* 0x000fe40003f0e000 */
[----:B------:R-:W-:Y:S02]  /*0710*/  FSETP.GEU.AND P3, PT, R2, RZ, PT ;  /* 0x000000ff0200720b */ /* 0x000fe40003f6e000 */
[----:B------:R-:W-:Y:S02]  /*0720*/  FSETP.GEU.AND P2, PT, R3, RZ, PT ;  /* 0x000000ff0300720b */ /* 0x000fe40003f4e000 */
[----:B------:R-:W-:Y:S02]  /*0730*/  FSETP.GEU.AND P1, PT, R9, RZ, PT ;  /* 0x000000ff0900720b */ /* 0x000fe40003f2e000 */
[----:B------:R-:W-:-:S02]  /*0740*/  SEL R6, R5, RZ, P5 ;  /* 0x000000ff05067207 */ /* 0x000fc40002800000 */
[----:B------:R-:W-:Y:S01]  /*0750*/  SEL R5, R8, RZ, P4 ;  /* 0x000000ff08057207 */ /* 0x000fe20002000000 */
[----:B-1----:R-:W-:Y:S01]  /*0760*/  IMAD.WIDE R24, R0, 0x4, R24 ;  /* 0x0000000400187825 */ /* 0x002fe200078e0218 */
[----:B------:R-:W-:Y:S02]  /*0770*/  SEL R8, R4, RZ, P6 ;  /* 0x000000ff04087207 */ /* 0x000fe40003000000 */
[----:B------:R-:W-:Y:S02]  /*0780*/  SEL R11, R2, RZ, P3 ;  /* 0x000000ff020b7207 */ /* 0x000fe40001800000 */
[----:B------:R-:W-:Y:S02]  /*0790*/  SEL R10, R3, RZ, P2 ;  /* 0x000000ff030a7207 */ /* 0x000fe40001000000 */
[----:B------:R-:W-:Y:S02]  /*07a0*/  SEL R9, R9, RZ, P1 ;  /* 0x000000ff09097207 */ /* 0x000fe40000800000 */
[----:B------:R-:W-:-:S03]  /*07b0*/  SEL R4, R20, RZ, P0 ;  /* 0x000000ff14047207 */ /* 0x000fc60000000000 */
[----:B------:R-:W-:Y:S04]  /*07c0*/  STG.E.128 desc[UR4][R24.64], R8 ;  /* 0x0000000818007986 */ /* 0x000fe8000c101d04 */
[----:B------:R-:W-:Y:S01]  /*07d0*/  STG.E.128 desc[UR4][R24.64+0x800], R4 ;  /* 0x0008000418007986 */ /* 0x000fe2000c101d04 */
[----:B------:R-:W-:Y:S05]  /*07e0*/  EXIT ;  /* 0x000000000000794d */ /* 0x000fea0003800000 */
.L_x_0:
[----:B------:R-:W-:-:S00]  /*07f0*/  BRA `(.L_x_0) ;  /* 0xfffffffc00fc7947 */ /* 0x000fc0000383ffff */
[----:B------:R-:W-:-:S00]  /*0800*/  NOP ;  /* 0x0000000000007918 */ /* 0x000fc00000000000 */
[----:B------:R-:W-:-:S00]  /*0810*/  NOP ;  /* 0x0000000000007918 */ /* 0x000fc00000000000 */
[----:B------:R-:W-:-:S00]  /*0820*/  NOP ;  /* 0x0000000000007918 */ /* 0x000fc00000000000 */
[----:B------:R-:W-:-:S00]  /*0830*/  NOP ;  /* 0x0000000000007918 */ /* 0x000fc00000000000 */
[----:B------:R-:W-:-:S00]  /*0840*/  NOP ;  /* 0x0000000000007918 */ /* 0x000fc00000000000 */
[----:B------:R-:W-:-:S00]  /*0850*/  NOP ;  /* 0x0000000000007918 */ /* 0x000fc00000000000 */
[----:B------:R-:W-:-:S00]  /*0860*/  NOP ;  /* 0x0000000000007918 */ /* 0x000fc00000000000 */
[----:B------:R-:W-:-:S00]  /*0870*/  NOP ;  /* 0x0000000000007918 */ /* 0x000fc00000000000 */
.L_x_1:


//--------------------- .nv.global.init           --------------------------
	.section	.nv.global.init,"aw",@progbits
.nv.global.init:
	.type		_$_str,@object
	.size		_$_str,(_$_str_$_2 - _$_str)
_$_str:
        /*0000*/ 	.byte	0x5f, 0x5f, 0x43, 0x55, 0x44, 0x41, 0x5f, 0x46, 0x54, 0x5a, 0x00
	.type		_$_str_$_2,@object
	.size		_$_str_$_2,(.L_1 - _$_str_$_2)
_$_str_$_2:
        /*000b*/ 	.byte	0x5f, 0x5f, 0x43, 0x55, 0x44, 0x41, 0x5f, 0x50, 0x52, 0x45, 0x43, 0x5f, 0x53, 0x51, 0x52, 0x54
        /*001b*/ 	.byte	0x00
.L_1:


//--------------------- .nv.constant0.triton_poi_fused__native_batch_norm_legit_no_training_convolution_relu_11 --------------------------
	.section	.nv.constant0.triton_poi_fused__native_batch_norm_legit_no_training_convolution_relu_11,"a",@progbits
	.sectionflags	@""
	.align	4
.nv.constant0.triton_poi_fused__native_batch_norm_legit_no_training_convolution_relu_11:
	.zero		588
